	.headerflags	@"EF_CUDA_TEXMODE_UNIFIED EF_CUDA_64BIT_ADDRESS EF_CUDA_ACCELERATORS EF_CUDA_SM90 EF_CUDA_VIRTUAL_SM(EF_CUDA_SM90)"
	.elftype	@"ET_EXEC"


//--------------------- .nv.info                  --------------------------
	.section	.nv.info,"",@"SHT_CUDA_INFO"
	.align	4


	//----- nvinfo : EIATTR_REGCOUNT
	.align		4
        /*0000*/ 	.byte	0x04, 0x2f
        /*0002*/ 	.short	(.L_3 - .L_2)
	.align		4
.L_2:
        /*0004*/ 	.word	index@(triton_poi_fused__native_batch_norm_legit_no_training_convolution_relu_13)
        /*0008*/ 	.word	0x00000016


	//----- nvinfo : EIATTR_MIN_STACK_SIZE
	.align		4
.L_3:
        /*000c*/ 	.byte	0x04, 0x12
        /*000e*/ 	.short	(.L_5 - .L_4)
	.align		4
.L_4:
        /*0010*/ 	.word	index@(triton_poi_fused__native_batch_norm_legit_no_training_convolution_relu_13)
        /*0014*/ 	.word	0x00000000


	//----- nvinfo : EIATTR_FRAME_SIZE
	.align		4
.L_5:
        /*0018*/ 	.byte	0x04, 0x11
        /*001a*/ 	.short	(.L_7 - .L_6)
	.align		4
.L_6:
        /*001c*/ 	.word	index@(triton_poi_fused__native_batch_norm_legit_no_training_convolution_relu_13)
        /*0020*/ 	.word	0x00000000


	//----- nvinfo : EIATTR_MIN_STACK_SIZE
	.align		4
.L_7:
        /*0024*/ 	.byte	0x04, 0x12
        /*0026*/ 	.short	(.L_9 - .L_8)
	.align		4
.L_8:
        /*0028*/ 	.word	index@(triton_poi_fused__native_batch_norm_legit_no_training_convolution_relu_13)
        /*002c*/ 	.word	0x00000000
.L_9:


//--------------------- .nv.info.triton_poi_fused__native_batch_norm_legit_no_training_convolution_relu_13 --------------------------
	.section	.nv.info.triton_poi_fused__native_batch_norm_legit_no_training_convolution_relu_13,"",@"SHT_CUDA_INFO"
	.sectionflags	@""
	.align	4


	//----- nvinfo : EIATTR_CUDA_API_VERSION
	.align		4
        /*0000*/ 	.byte	0x04, 0x37
        /*0002*/ 	.short	(.L_11 - .L_10)
.L_10:
        /*0004*/ 	.word	0x0000007c


	//----- nvinfo : EIATTR_KPARAM_INFO
	.align		4
.L_11:
        /*0008*/ 	.byte	0x04, 0x17
        /*000a*/ 	.short	(.L_13 - .L_12)
.L_12:
        /*000c*/ 	.word	0x00000000
        /*0010*/ 	.short	0x0007
        /*0012*/ 	.short	0x0038
        /*0014*/ 	.byte	0x00, 0xf0, 0x11, 0x00


	//----- nvinfo : EIATTR_KPARAM_INFO
	.align		4
.L_13:
        /*0018*/ 	.byte	0x04, 0x17
        /*001a*/ 	.short	(.L_15 - .L_14)
.L_14:
        /*001c*/ 	.word	0x00000000
        /*0020*/ 	.short	0x0006
        /*0022*/ 	.short	0x0030
        /*0024*/ 	.byte	0x00, 0xf4, 0x21, 0x00


	//----- nvinfo : EIATTR_KPARAM_INFO
	.align		4
.L_15:
        /*0028*/ 	.byte	0x04, 0x17
        /*002a*/ 	.short	(.L_17 - .L_16)
.L_16:
        /*002c*/ 	.word	0x00000000
        /*0030*/ 	.short	0x0005
        /*0032*/ 	.short	0x0028
        /*0034*/ 	.byte	0x00, 0xf4, 0x21, 0x00


	//----- nvinfo : EIATTR_KPARAM_INFO
	.align		4
.L_17:
        /*0038*/ 	.byte	0x04, 0x17
        /*003a*/ 	.short	(.L_19 - .L_18)
.L_18:
        /*003c*/ 	.word	0x00000000
        /*0040*/ 	.short	0x0004
        /*0042*/ 	.short	0x0020
        /*0044*/ 	.byte	0x00, 0xf4, 0x21, 0x00


	//----- nvinfo : EIATTR_KPARAM_INFO
	.align		4
.L_19:
        /*0048*/ 	.byte	0x04, 0x17
        /*004a*/ 	.short	(.L_21 - .L_20)
.L_20:
        /*004c*/ 	.word	0x00000000
        /*0050*/ 	.short	0x0003
        /*0052*/ 	.short	0x0018
        /*0054*/ 	.byte	0x00, 0xf4, 0x21, 0x00


	//----- nvinfo : EIATTR_KPARAM_INFO
	.align		4
.L_21:
        /*0058*/ 	.byte	0x04, 0x17
        /*005a*/ 	.short	(.L_23 - .L_22)
.L_22:
        /*005c*/ 	.word	0x00000000
        /*0060*/ 	.short	0x0002
        /*0062*/ 	.short	0x0010
        /*0064*/ 	.byte	0x00, 0xf4, 0x21, 0x00


	//----- nvinfo : EIATTR_KPARAM_INFO
	.align		4
.L_23:
        /*0068*/ 	.byte	0x04, 0x17
        /*006a*/ 	.short	(.L_25 - .L_24)
.L_24:
        /*006c*/ 	.word	0x00000000
        /*0070*/ 	.short	0x0001
        /*0072*/ 	.short	0x0008
        /*0074*/ 	.byte	0x00, 0xf4, 0x21, 0x00


	//----- nvinfo : EIATTR_KPARAM_INFO
	.align		4
.L_25:
        /*0078*/ 	.byte	0x04, 0x17
        /*007a*/ 	.short	(.L_27 - .L_26)
.L_26:
        /*007c*/ 	.word	0x00000000
        /*0080*/ 	.short	0x0000
        /*0082*/ 	.short	0x0000
        /*0084*/ 	.byte	0x00, 0xf4, 0x21, 0x00


	//----- nvinfo : EIATTR_SPARSE_MMA_MASK
	.align		4
.L_27:
        /*0088*/ 	.byte	0x03, 0x50
        /*008a*/ 	.short	0x0000


	//----- nvinfo : EIATTR_MAXREG_COUNT
	.align		4
        /*008c*/ 	.byte	0x03, 0x1b
        /*008e*/ 	.short	0x00ff


	//----- nvinfo : EIATTR_EXIT_INSTR_OFFSETS
	.align		4
        /*0090*/ 	.byte	0x04, 0x1c
        /*0092*/ 	.short	(.L_29 - .L_28)


	//   ....[0]....
.L_28:
        /*0094*/ 	.word	0x000003b0


	//----- nvinfo : EIATTR_REQNTID
	.align		4
.L_29:
        /*0098*/ 	.byte	0x04, 0x10
        /*009a*/ 	.short	(.L_31 - .L_30)
.L_30:
        /*009c*/ 	.word	0x00000100
        /*00a0*/ 	.word	0x00000001
        /*00a4*/ 	.word	0x00000001


	//----- nvinfo : EIATTR_CBANK_PARAM_SIZE
	.align		4
.L_31:
        /*00a8*/ 	.byte	0x03, 0x19
        /*00aa*/ 	.short	0x003c


	//----- nvinfo : EIATTR_PARAM_CBANK
	.align		4
        /*00ac*/ 	.byte	0x04, 0x0a
        /*00ae*/ 	.short	(.L_33 - .L_32)
	.align		4
.L_32:
        /*00b0*/ 	.word	index@(.nv.constant0.triton_poi_fused__native_batch_norm_legit_no_training_convolution_relu_13)
        /*00b4*/ 	.short	0x0210
        /*00b6*/ 	.short	0x003c


	//----- nvinfo : EIATTR_SW_WAR
	.align		4
.L_33:
        /*00b8*/ 	.byte	0x04, 0x36
        /*00ba*/ 	.short	(.L_35 - .L_34)
.L_34:
        /*00bc*/ 	.word	0x00000008
.L_35:


//--------------------- .nv.callgraph             --------------------------
	.section	.nv.callgraph,"",@"SHT_CUDA_CALLGRAPH"
	.align	4
	.sectionentsize	8
	.align		4
        /*0000*/ 	.word	0x00000000
	.align		4
        /*0004*/ 	.word	0xffffffff
	.align		4
        /*0008*/ 	.word	0x00000000
	.align		4
        /*000c*/ 	.word	0xfffffffe
	.align		4
        /*0010*/ 	.word	0x00000000
	.align		4
        /*0014*/ 	.word	0xfffffffd
	.align		4
        /*0018*/ 	.word	0x00000000
	.align		4
        /*001c*/ 	.word	0xfffffffc


//--------------------- .nv.constant4             --------------------------
	.section	.nv.constant4,"a",@progbits
	.align	8
	.align		8
.nv.constant4:
        /*0000*/ 	.dword	_$_str
	.align		8
        /*0008*/ 	.dword	_$_str_$_2


//--------------------- .text.triton_poi_fused__native_batch_norm_legit_no_training_convolution_relu_13 --------------------------
	.section	.text.triton_poi_fused__native_batch_norm_legit_no_training_convolution_relu_13,"ax",@progbits
	.align	128
        .global         triton_poi_fused__native_batch_norm_legit_no_training_convolution_relu_13
        .type           triton_poi_fused__native_batch_norm_legit_no_training_convolution_relu_13,@function
        .size           triton_poi_fused__native_batch_norm_legit_no_training_convolution_relu_13,(.L_x_1 - triton_poi_fused__native_batch_norm_legit_no_training_convolution_relu_13)
        .other          triton_poi_fused__native_batch_norm_legit_no_training_convolution_relu_13,@"STO_CUDA_ENTRY STV_DEFAULT"
triton_poi_fused__native_batch_norm_legit_no_training_convolution_relu_13:
.text.triton_poi_fused__native_batch_norm_legit_no_training_convolution_relu_13:
[----:B------:R-:W-:Y:S01]  /*0000*/  LDC R1, c[0x0][0x28] ;  /* 0x00000a00ff017b82 */ /* 0x000fe20000000800 */
[----:B------:R-:W1:Y:S07]  /*0010*/  S2R R0, SR_TID.X ;  /* 0x0000000000007919 */ /* 0x000e6e0000002100 */
[----:B------:R-:W2:Y:S01]  /*0020*/  LDC.64 R14, c[0x0][0x228] ;  /* 0x00008a00ff0e7b82 */ /* 0x000ea20000000a00 */
[----:B------:R-:W-:Y:S01]  /*0030*/  ULDC.64 UR4, c[0x0][0x208] ;  /* 0x0000820000047ab9 */ /* 0x000fe20000000a00 */
[----:B------:R-:W3:Y:S06]  /*0040*/  S2R R5, SR_CTAID.X ;  /* 0x0000000000057919 */ /* 0x000eec0000002500 */
[----:B------:R-:W4:Y:S08]  /*0050*/  LDC.64 R10, c[0x0][0x218] ;  /* 0x00008600ff0a7b82 */ /* 0x000f300000000a00 */
[----:B------:R-:W5:Y:S08]  /*0060*/  LDC.64 R12, c[0x0][0x220] ;  /* 0x00008800ff0c7b82 */ /* 0x000f700000000a00 */
[----:B------:R-:W5:Y:S01]  /*0070*/  LDC.64 R16, c[0x0][0x230] ;  /* 0x00008c00ff107b82 */ /* 0x000f620000000a00 */
[----:B-1----:R-:W-:-:S02]  /*0080*/  SHF.L.U32 R0, R0, 0x1, RZ ;  /* 0x0000000100007819 */ /* 0x002fc400000006ff */
[----:B---3--:R-:W-:Y:S02]  /*0090*/  SHF.R.S32.HI R3, RZ, 0x16, R5 ;  /* 0x00000016ff037819 */ /* 0x008fe40000011405 */
[----:B------:R-:W-:Y:S02]  /*00a0*/  LOP3.LUT R0, R0, 0x1fe, RZ, 0xc0, !PT ;  /* 0x000001fe00007812 */ /* 0x000fe400078ec0ff */
[----:B------:R-:W-:Y:S02]  /*00b0*/  SGXT R3, R3, 0x1 ;  /* 0x000000010303781a */ /* 0x000fe40000000200 */
[----:B------:R-:W-:Y:S02]  /*00c0*/  LEA R0, R5, R0, 0x9 ;  /* 0x0000000005007211 */ /* 0x000fe400078e48ff */
[----:B------:R-:W1:Y:S02]  /*00d0*/  LDC.64 R4, c[0x0][0x238] ;  /* 0x00008e00ff047b82 */ /* 0x000e640000000a00 */
[----:B------:R-:W-:-:S04]  /*00e0*/  LEA.HI R3, R3, R0, RZ, 0x8 ;  /* 0x0000000003037211 */ /* 0x000fc800078f40ff */
[----:B------:R-:W-:-:S04]  /*00f0*/  SHF.R.S32.HI R3, RZ, 0x8, R3 ;  /* 0x00000008ff037819 */ /* 0x000fc80000011403 */
[----:B------:R-:W-:-:S04]  /*0100*/  LEA.HI R2, R3, R3, RZ, 0x8 ;  /* 0x0000000303027211 */ /* 0x000fc800078f40ff */
[----:B------:R-:W-:-:S04]  /*0110*/  LOP3.LUT R2, R2, 0xffffff00, RZ, 0xc0, !PT ;  /* 0xffffff0002027812 */ /* 0x000fc800078ec0ff */
[----:B------:R-:W-:Y:S02]  /*0120*/  IADD3 R19, R3, -R2, RZ ;  /* 0x8000000203137210 */ /* 0x000fe40007ffe0ff */
[----:B------:R-:W3:Y:S03]  /*0130*/  LDC.64 R2, c[0x0][0x210] ;  /* 0x00008400ff027b82 */ /* 0x000ee60000000a00 */
[----:B--2---:R-:W-:-:S05]  /*0140*/  IMAD.WIDE R14, R19, 0x4, R14 ;  /* 0x00000004130e7825 */ /* 0x004fca00078e020e */
[----:B------:R2:W2:Y:S01]  /*0150*/  LDG.E.EL R18, desc[UR4][R14.64] ;  /* 0x000000040e127981 */ /* 0x0004a2000c2e1900 */
[----:B----4-:R-:W-:-:S04]  /*0160*/  IMAD.WIDE R10, R19, 0x4, R10 ;  /* 0x00000004130a7825 */ /* 0x010fc800078e020a */
[----:B-----5:R-:W-:Y:S01]  /*0170*/  IMAD.WIDE R12, R19, 0x4, R12 ;  /* 0x00000004130c7825 */ /* 0x020fe200078e020c */
[----:B------:R4:W5:Y:S04]  /*0180*/  LDG.E.EL R8, desc[UR4][R10.64] ;  /* 0x000000040a087981 */ /* 0x000968000c2e1900 */
[----:B------:R-:W5:Y:S01]  /*0190*/  LDG.E.EL R9, desc[UR4][R12.64] ;  /* 0x000000040c097981 */ /* 0x000f62000c2e1900 */
[----:B---3--:R-:W-:-:S05]  /*01a0*/  IMAD.WIDE R2, R0, 0x4, R2 ;  /* 0x0000000400027825 */ /* 0x008fca00078e0202 */
[----:B------:R-:W5:Y:S01]  /*01b0*/  LDG.E.64 R6, desc[UR4][R2.64] ;  /* 0x0000000402067981 */ /* 0x000f62000c1e1b00 */
[----:B0-2---:R-:W-:-:S04]  /*01c0*/  IMAD.WIDE R14, R19, 0x4, R16 ;  /* 0x00000004130e7825 */ /* 0x005fc800078e0210 */
[----:B-1----:R-:W-:Y:S02]  /*01d0*/  IMAD.WIDE R16, R19, 0x4, R4 ;  /* 0x0000000413107825 */ /* 0x002fe400078e0204 */
[----:B------:R-:W2:Y:S01]  /*01e0*/  LDG.E.EL R14, desc[UR4][R14.64] ;  /* 0x000000040e0e7981 */ /* 0x000ea2000c2e1900 */
[----:B----4-:R-:W-:Y:S01]  /*01f0*/  HFMA2.MMA R10, -RZ, RZ, 1.625, 0 ;  /* 0x3e800000ff0a7435 */ /* 0x010fe200000001ff */
[----:B------:R-:W0:Y:S02]  /*0200*/  LDC.64 R4, c[0x0][0x240] ;  /* 0x00009000ff047b82 */ /* 0x000e240000000a00 */
[----:B------:R-:W2:Y:S01]  /*0210*/  LDG.E.EL R17, desc[UR4][R16.64] ;  /* 0x0000000410117981 */ /* 0x000ea2000c2e1900 */
[----:B0-----:R-:W-:-:S04]  /*0220*/  IMAD.WIDE R4, R0, 0x4, R4 ;  /* 0x0000000400047825 */ /* 0x001fc800078e0204 */
[----:B------:R-:W-:-:S04]  /*0230*/  FADD R18, R18, 9.9999997473787516356e-06 ;  /* 0x3727c5ac12127421 */ /* 0x000fc80000000000 */
[----:B------:R-:W0:Y:S02]  /*0240*/  MUFU.SQRT R19, R18 ;  /* 0x0000001200137308 */ /* 0x000e240000002000 */
[C---:B0-----:R-:W-:Y:S02]  /*0250*/  FSETP.GT.AND P0, PT, R19.reuse, 8.50705917302346158658e+37, PT ;  /* 0x7e8000001300780b */ /* 0x041fe40003f04000 */
[----:B------:R-:W-:-:S11]  /*0260*/  FSETP.GEU.AND P1, PT, R19, 1.175494350822287508e-38, PT ;  /* 0x008000001300780b */ /* 0x000fd60003f2e000 */
[----:B------:R-:W-:-:S04]  /*0270*/  @P0 FMUL R19, R19, 0.25 ;  /* 0x3e80000013130820 */ /* 0x000fc80000400000 */
[----:B------:R-:W-:-:S06]  /*0280*/  @!P1 FMUL R19, R19, 16777216 ;  /* 0x4b80000013139820 */ /* 0x000fcc0000400000 */
[----:B------:R-:W0:Y:S01]  /*0290*/  MUFU.RCP R19, R19 ;  /* 0x0000001300137308 */ /* 0x000e220000001000 */
[----:B------:R-:W-:Y:S01]  /*02a0*/  FSEL R10, R10, 1, P0 ;  /* 0x3f8000000a0a7808 */ /* 0x000fe20000000000 */
[--C-:B-----5:R-:W-:Y:S01]  /*02b0*/  FADD R6, R6, R8.reuse ;  /* 0x0000000806067221 */ /* 0x120fe20000000000 */
[----:B------:R-:W-:-:S03]  /*02c0*/  FADD R7, R7, R8 ;  /* 0x0000000807077221 */ /* 0x000fc60000000000 */
[----:B------:R-:W-:Y:S01]  /*02d0*/  @!P1 FMUL R10, R10, 16777216 ;  /* 0x4b8000000a0a9820 */ /* 0x000fe20000400000 */
[C---:B------:R-:W-:Y:S01]  /*02e0*/  FADD R8, -R9.reuse, R6 ;  /* 0x0000000609087221 */ /* 0x040fe20000000100 */
[----:B------:R-:W-:Y:S02]  /*02f0*/  FADD R9, -R9, R7 ;  /* 0x0000000709097221 */ /* 0x000fe40000000100 */
[----:B0-----:R-:W-:-:S04]  /*0300*/  FMUL R10, R19, R10 ;  /* 0x0000000a130a7220 */ /* 0x001fc80000400000 */
[-C--:B------:R-:W-:Y:S01]  /*0310*/  FMUL R8, R8, R10.reuse ;  /* 0x0000000a08087220 */ /* 0x080fe20000400000 */
[----:B------:R-:W-:-:S03]  /*0320*/  FMUL R10, R9, R10 ;  /* 0x0000000a090a7220 */ /* 0x000fc60000400000 */
[C-C-:B--2---:R-:W-:Y:S01]  /*0330*/  FFMA R8, R14.reuse, R8, R17.reuse ;  /* 0x000000080e087223 */ /* 0x144fe20000000011 */
[----:B------:R-:W-:-:S04]  /*0340*/  FFMA R10, R14, R10, R17 ;  /* 0x0000000a0e0a7223 */ /* 0x000fc80000000011 */
[----:B------:R-:W-:Y:S02]  /*0350*/  FSETP.GEU.AND P0, PT, R8, RZ, PT ;  /* 0x000000ff0800720b */ /* 0x000fe40003f0e000 */
[----:B------:R-:W-:Y:S02]  /*0360*/  FSETP.GEU.AND P1, PT, R10, RZ, PT ;  /* 0x000000ff0a00720b */ /* 0x000fe40003f2e000 */
[----:B------:R-:W-:Y:S02]  /*0370*/  FSEL R8, R8, RZ, P0 ;  /* 0x000000ff08087208 */ /* 0x000fe40000000000 */
[----:B------:R-:W-:Y:S01]  /*0380*/  FSEL R9, R10, RZ, P1 ;  /* 0x000000ff0a097208 */ /* 0x000fe20000800000 */
[----:B------:R-:W-:Y:S04]  /*0390*/  STG.E.64 desc[UR4][R2.64], R6 ;  /* 0x0000000602007986 */ /* 0x000fe8000c101b04 */
[----:B------:R-:W-:Y:S01]  /*03a0*/  STG.E.64 desc[UR4][R4.64], R8 ;  /* 0x0000000804007986 */ /* 0x000fe2000c101b04 */
[----:B------:R-:W-:Y:S05]  /*03b0*/  EXIT ;  /* 0x000000000000794d */ /* 0x000fea0003800000 */
.L_x_0:
[----:B------:R-:W-:-:S00]  /*03c0*/  BRA `(.L_x_0) ;  /* 0xfffffffc00fc7947 */ /* 0x000fc0000383ffff */
[----:B------:R-:W-:-:S00]  /*03d0*/  NOP ;  /* 0x0000000000007918 */ /* 0x000fc00000000000 */
        /* <DEDUP_REMOVED lines=10> */
.L_x_1:


//--------------------- .nv.global.init           --------------------------
	.section	.nv.global.init,"aw",@progbits
.nv.global.init:
	.type		_$_str,@object
	.size		_$_str,(_$_str_$_2 - _$_str)
_$_str:
        /*0000*/ 	.byte	0x5f, 0x5f, 0x43, 0x55, 0x44, 0x41, 0x5f, 0x46, 0x54, 0x5a, 0x00
	.type		_$_str_$_2,@object
	.size		_$_str_$_2,(.L_1 - _$_str_$_2)
_$_str_$_2:
        /*000b*/ 	.byte	0x5f, 0x5f, 0x43, 0x55, 0x44, 0x41, 0x5f, 0x50, 0x52, 0x45, 0x43, 0x5f, 0x53, 0x51, 0x52, 0x54
        /*001b*/ 	.byte	0x00
.L_1:


//--------------------- .nv.constant0.triton_poi_fused__native_batch_norm_legit_no_training_convolution_relu_13 --------------------------
	.section	.nv.constant0.triton_poi_fused__native_batch_norm_legit_no_training_convolution_relu_13,"a",@progbits
	.sectionflags	@""
	.align	4
.nv.constant0.triton_poi_fused__native_batch_norm_legit_no_training_convolution_relu_13:
	.zero		588
